//
// Generated by NVIDIA NVVM Compiler
//
// Compiler Build ID: CL-36424714
// Cuda compilation tools, release 13.0, V13.0.88
// Based on NVVM 20.0.0
//

.version 9.0
.target sm_100
.address_size 64

	// .globl	_Z15MultiplyVectorsPKiS0_Piii

.visible .entry _Z15MultiplyVectorsPKiS0_Piii(
	.param .u64 .ptr .align 1 _Z15MultiplyVectorsPKiS0_Piii_param_0,
	.param .u64 .ptr .align 1 _Z15MultiplyVectorsPKiS0_Piii_param_1,
	.param .u64 .ptr .align 1 _Z15MultiplyVectorsPKiS0_Piii_param_2,
	.param .u32 _Z15MultiplyVectorsPKiS0_Piii_param_3,
	.param .u32 _Z15MultiplyVectorsPKiS0_Piii_param_4
)
{
	.reg .pred 	%p<2>;
	.reg .b32 	%r<331>;
	.reg .b64 	%rd<20>;

	ld.param.u64 	%rd2, [_Z15MultiplyVectorsPKiS0_Piii_param_0];
	ld.param.u64 	%rd3, [_Z15MultiplyVectorsPKiS0_Piii_param_1];
	ld.param.u32 	%r111, [_Z15MultiplyVectorsPKiS0_Piii_param_3];
	cvta.to.global.u64 	%rd4, %rd3;
	cvta.to.global.u64 	%rd5, %rd2;
	mov.u32 	%r113, %ctaid.x;
	mov.u32 	%r114, %nctaid.y;
	mov.u32 	%r115, %ctaid.y;
	mad.lo.s32 	%r116, %r113, %r114, %r115;
	mul.lo.s32 	%r117, %r111, %r116;
	mov.u32 	%r118, %tid.x;
	mov.u32 	%r119, %ntid.y;
	mov.u32 	%r120, %tid.y;
	mad.lo.s32 	%r121, %r118, %r119, %r120;
	mul.lo.s32 	%r122, %r111, %r121;
	mul.wide.s32 	%rd6, %r122, 4;
	add.s64 	%rd7, %rd5, %rd6;
	mul.wide.s32 	%rd8, %r117, 4;
	add.s64 	%rd9, %rd4, %rd8;
	ld.global.u32 	%r282, [%rd9+20];
	ld.global.u32 	%r283, [%rd9+16];
	ld.global.u32 	%r284, [%rd9+12];
	ld.global.u32 	%r285, [%rd9+8];
	ld.global.u32 	%r286, [%rd9+4];
	ld.global.u32 	%r287, [%rd9];
	ld.global.u32 	%r288, [%rd7+20];
	ld.global.u32 	%r289, [%rd7+16];
	ld.global.u32 	%r330, [%rd7+12];
	ld.global.u32 	%r329, [%rd7+8];
	ld.global.u32 	%r328, [%rd7+4];
	ld.global.u32 	%r327, [%rd7];
	mov.b32 	%r290, 0;
	mov.u32 	%r291, %r290;
	mov.u32 	%r292, %r290;
	mov.u32 	%r293, %r290;
	mov.u32 	%r294, %r290;
	mov.u32 	%r295, %r290;
	mov.u32 	%r296, %r290;
	mov.u32 	%r297, %r290;
	mov.u32 	%r298, %r290;
	mov.u32 	%r299, %r290;
	mov.u32 	%r300, %r290;
	mov.u32 	%r301, %r290;
	mov.u32 	%r302, %r290;
	mov.u32 	%r303, %r290;
	mov.u32 	%r304, %r290;
	mov.u32 	%r305, %r290;
	mov.u32 	%r306, %r290;
	mov.u32 	%r307, %r290;
	mov.u32 	%r308, %r290;
	mov.u32 	%r309, %r290;
	mov.u32 	%r310, %r290;
	mov.u32 	%r311, %r290;
	mov.u32 	%r312, %r290;
	mov.u32 	%r313, %r290;
	mov.u32 	%r314, %r290;
	mov.u32 	%r315, %r290;
	mov.u32 	%r316, %r290;
	mov.u32 	%r317, %r290;
	mov.u32 	%r318, %r290;
	mov.u32 	%r319, %r290;
	mov.u32 	%r320, %r290;
	mov.u32 	%r321, %r290;
	mov.u32 	%r322, %r290;
	mov.u32 	%r323, %r290;
	mov.u32 	%r324, %r290;
	mov.u32 	%r325, %r290;
	mov.u32 	%r326, %r290;
$L__BB0_1:
	add.s32 	%r123, %r287, %r327;
	max.s32 	%r124, %r291, %r123;
	add.s32 	%r125, %r286, %r327;
	max.s32 	%r126, %r292, %r125;
	add.s32 	%r127, %r285, %r327;
	max.s32 	%r128, %r293, %r127;
	add.s32 	%r129, %r284, %r327;
	max.s32 	%r130, %r294, %r129;
	add.s32 	%r131, %r283, %r327;
	max.s32 	%r132, %r295, %r131;
	add.s32 	%r133, %r282, %r327;
	max.s32 	%r134, %r296, %r133;
	add.s32 	%r135, %r287, %r328;
	max.s32 	%r136, %r297, %r135;
	add.s32 	%r137, %r286, %r328;
	max.s32 	%r138, %r298, %r137;
	add.s32 	%r139, %r285, %r328;
	max.s32 	%r140, %r299, %r139;
	add.s32 	%r141, %r284, %r328;
	max.s32 	%r142, %r300, %r141;
	add.s32 	%r143, %r283, %r328;
	max.s32 	%r144, %r301, %r143;
	add.s32 	%r145, %r282, %r328;
	max.s32 	%r146, %r302, %r145;
	add.s32 	%r147, %r287, %r329;
	max.s32 	%r148, %r303, %r147;
	add.s32 	%r149, %r286, %r329;
	max.s32 	%r150, %r304, %r149;
	add.s32 	%r151, %r285, %r329;
	max.s32 	%r152, %r305, %r151;
	add.s32 	%r153, %r284, %r329;
	max.s32 	%r154, %r306, %r153;
	add.s32 	%r155, %r283, %r329;
	max.s32 	%r156, %r307, %r155;
	add.s32 	%r157, %r282, %r329;
	max.s32 	%r158, %r308, %r157;
	add.s32 	%r159, %r287, %r330;
	max.s32 	%r160, %r309, %r159;
	add.s32 	%r161, %r286, %r330;
	max.s32 	%r162, %r310, %r161;
	add.s32 	%r163, %r285, %r330;
	max.s32 	%r164, %r311, %r163;
	add.s32 	%r165, %r284, %r330;
	max.s32 	%r166, %r312, %r165;
	add.s32 	%r167, %r283, %r330;
	max.s32 	%r168, %r313, %r167;
	add.s32 	%r169, %r282, %r330;
	max.s32 	%r170, %r314, %r169;
	add.s32 	%r171, %r287, %r289;
	max.s32 	%r172, %r315, %r171;
	add.s32 	%r173, %r286, %r289;
	max.s32 	%r174, %r316, %r173;
	add.s32 	%r175, %r285, %r289;
	max.s32 	%r176, %r317, %r175;
	add.s32 	%r177, %r284, %r289;
	max.s32 	%r178, %r318, %r177;
	add.s32 	%r179, %r283, %r289;
	max.s32 	%r180, %r319, %r179;
	add.s32 	%r181, %r282, %r289;
	max.s32 	%r182, %r320, %r181;
	add.s32 	%r183, %r287, %r288;
	max.s32 	%r184, %r321, %r183;
	add.s32 	%r185, %r286, %r288;
	max.s32 	%r186, %r322, %r185;
	add.s32 	%r187, %r285, %r288;
	max.s32 	%r188, %r323, %r187;
	add.s32 	%r189, %r284, %r288;
	max.s32 	%r190, %r324, %r189;
	add.s32 	%r191, %r283, %r288;
	max.s32 	%r192, %r325, %r191;
	add.s32 	%r193, %r282, %r288;
	max.s32 	%r194, %r326, %r193;
	max.s32 	%r195, %r282, 0;
	add.s32 	%r196, %r195, %r327;
	max.s32 	%r197, %r283, 0;
	add.s32 	%r198, %r197, %r328;
	max.s32 	%r199, %r284, 0;
	add.s32 	%r200, %r199, %r329;
	max.s32 	%r201, %r285, 0;
	add.s32 	%r202, %r201, %r330;
	max.s32 	%r203, %r286, 0;
	add.s32 	%r204, %r203, %r289;
	max.s32 	%r205, %r287, 0;
	add.s32 	%r206, %r205, %r288;
	max.s32 	%r207, %r206, 0;
	add.s32 	%r208, %r207, %r287;
	max.s32 	%r209, %r204, 0;
	add.s32 	%r210, %r209, %r286;
	max.s32 	%r211, %r202, 0;
	add.s32 	%r212, %r211, %r285;
	max.s32 	%r213, %r200, 0;
	add.s32 	%r214, %r213, %r284;
	max.s32 	%r215, %r198, 0;
	add.s32 	%r216, %r215, %r283;
	max.s32 	%r217, %r196, 0;
	add.s32 	%r218, %r217, %r282;
	add.s32 	%r219, %r208, %r196;
	max.s32 	%r291, %r124, %r219;
	add.s32 	%r220, %r210, %r196;
	max.s32 	%r292, %r126, %r220;
	add.s32 	%r221, %r212, %r196;
	max.s32 	%r293, %r128, %r221;
	add.s32 	%r222, %r214, %r196;
	max.s32 	%r294, %r130, %r222;
	add.s32 	%r223, %r216, %r196;
	max.s32 	%r295, %r132, %r223;
	add.s32 	%r224, %r218, %r196;
	max.s32 	%r296, %r134, %r224;
	add.s32 	%r225, %r208, %r198;
	max.s32 	%r297, %r136, %r225;
	add.s32 	%r226, %r210, %r198;
	max.s32 	%r298, %r138, %r226;
	add.s32 	%r227, %r212, %r198;
	max.s32 	%r299, %r140, %r227;
	add.s32 	%r228, %r214, %r198;
	max.s32 	%r300, %r142, %r228;
	add.s32 	%r229, %r216, %r198;
	max.s32 	%r301, %r144, %r229;
	add.s32 	%r230, %r218, %r198;
	max.s32 	%r302, %r146, %r230;
	add.s32 	%r231, %r208, %r200;
	max.s32 	%r303, %r148, %r231;
	add.s32 	%r232, %r210, %r200;
	max.s32 	%r304, %r150, %r232;
	add.s32 	%r233, %r212, %r200;
	max.s32 	%r305, %r152, %r233;
	add.s32 	%r234, %r214, %r200;
	max.s32 	%r306, %r154, %r234;
	add.s32 	%r235, %r216, %r200;
	max.s32 	%r307, %r156, %r235;
	add.s32 	%r236, %r218, %r200;
	max.s32 	%r308, %r158, %r236;
	add.s32 	%r237, %r208, %r202;
	max.s32 	%r309, %r160, %r237;
	add.s32 	%r238, %r210, %r202;
	max.s32 	%r310, %r162, %r238;
	add.s32 	%r239, %r212, %r202;
	max.s32 	%r311, %r164, %r239;
	add.s32 	%r240, %r214, %r202;
	max.s32 	%r312, %r166, %r240;
	add.s32 	%r241, %r216, %r202;
	max.s32 	%r313, %r168, %r241;
	add.s32 	%r242, %r218, %r202;
	max.s32 	%r314, %r170, %r242;
	add.s32 	%r243, %r208, %r204;
	max.s32 	%r315, %r172, %r243;
	add.s32 	%r244, %r210, %r204;
	max.s32 	%r316, %r174, %r244;
	add.s32 	%r245, %r212, %r204;
	max.s32 	%r317, %r176, %r245;
	add.s32 	%r246, %r214, %r204;
	max.s32 	%r318, %r178, %r246;
	add.s32 	%r247, %r216, %r204;
	max.s32 	%r319, %r180, %r247;
	add.s32 	%r248, %r218, %r204;
	max.s32 	%r320, %r182, %r248;
	add.s32 	%r249, %r208, %r206;
	max.s32 	%r321, %r184, %r249;
	add.s32 	%r250, %r210, %r206;
	max.s32 	%r322, %r186, %r250;
	add.s32 	%r251, %r212, %r206;
	max.s32 	%r323, %r188, %r251;
	add.s32 	%r252, %r214, %r206;
	max.s32 	%r324, %r190, %r252;
	add.s32 	%r253, %r216, %r206;
	max.s32 	%r325, %r192, %r253;
	add.s32 	%r254, %r218, %r206;
	max.s32 	%r326, %r194, %r254;
	max.s32 	%r255, %r218, 0;
	add.s32 	%r327, %r255, %r196;
	max.s32 	%r256, %r216, 0;
	add.s32 	%r328, %r256, %r198;
	max.s32 	%r257, %r214, 0;
	add.s32 	%r329, %r257, %r200;
	max.s32 	%r258, %r212, 0;
	add.s32 	%r330, %r258, %r202;
	max.s32 	%r259, %r210, 0;
	add.s32 	%r289, %r259, %r204;
	max.s32 	%r260, %r208, 0;
	add.s32 	%r288, %r260, %r206;
	max.s32 	%r261, %r288, 0;
	add.s32 	%r287, %r261, %r208;
	max.s32 	%r262, %r289, 0;
	add.s32 	%r286, %r262, %r210;
	max.s32 	%r263, %r330, 0;
	add.s32 	%r285, %r263, %r212;
	max.s32 	%r264, %r329, 0;
	add.s32 	%r284, %r264, %r214;
	max.s32 	%r265, %r328, 0;
	add.s32 	%r283, %r265, %r216;
	max.s32 	%r266, %r327, 0;
	add.s32 	%r282, %r266, %r218;
	add.s32 	%r290, %r290, 2;
	setp.ne.s32 	%p1, %r290, 400000;
	@%p1 bra 	$L__BB0_1;
	ld.param.u32 	%r281, [_Z15MultiplyVectorsPKiS0_Piii_param_3];
	ld.param.u64 	%rd19, [_Z15MultiplyVectorsPKiS0_Piii_param_2];
	cvta.to.global.u64 	%rd10, %rd19;
	mov.u32 	%r267, %nctaid.y;
	mov.u32 	%r268, %nctaid.x;
	mul.lo.s32 	%r269, %r267, %r268;
	mul.lo.s32 	%r270, %r269, %r281;
	mov.u32 	%r271, %tid.x;
	mov.u32 	%r272, %ntid.y;
	mov.u32 	%r273, %tid.y;
	mad.lo.s32 	%r274, %r271, %r272, %r273;
	mul.lo.s32 	%r275, %r281, %r274;
	mov.u32 	%r276, %ctaid.x;
	mov.u32 	%r277, %ctaid.y;
	mad.lo.s32 	%r278, %r276, %r267, %r277;
	mul.lo.s32 	%r279, %r281, %r278;
	mad.lo.s32 	%r280, %r270, %r275, %r279;
	mul.wide.s32 	%rd11, %r280, 4;
	add.s64 	%rd12, %rd10, %rd11;
	st.global.u32 	[%rd12], %r291;
	st.global.u32 	[%rd12+4], %r292;
	st.global.u32 	[%rd12+8], %r293;
	st.global.u32 	[%rd12+12], %r294;
	st.global.u32 	[%rd12+16], %r295;
	st.global.u32 	[%rd12+20], %r296;
	mul.wide.s32 	%rd13, %r270, 4;
	add.s64 	%rd14, %rd12, %rd13;
	st.global.u32 	[%rd14], %r297;
	st.global.u32 	[%rd14+4], %r298;
	st.global.u32 	[%rd14+8], %r299;
	st.global.u32 	[%rd14+12], %r300;
	st.global.u32 	[%rd14+16], %r301;
	st.global.u32 	[%rd14+20], %r302;
	add.s64 	%rd15, %rd14, %rd13;
	st.global.u32 	[%rd15], %r303;
	st.global.u32 	[%rd15+4], %r304;
	st.global.u32 	[%rd15+8], %r305;
	st.global.u32 	[%rd15+12], %r306;
	st.global.u32 	[%rd15+16], %r307;
	st.global.u32 	[%rd15+20], %r308;
	add.s64 	%rd16, %rd15, %rd13;
	st.global.u32 	[%rd16], %r309;
	st.global.u32 	[%rd16+4], %r310;
	st.global.u32 	[%rd16+8], %r311;
	st.global.u32 	[%rd16+12], %r312;
	st.global.u32 	[%rd16+16], %r313;
	st.global.u32 	[%rd16+20], %r314;
	add.s64 	%rd17, %rd16, %rd13;
	st.global.u32 	[%rd17], %r315;
	st.global.u32 	[%rd17+4], %r316;
	st.global.u32 	[%rd17+8], %r317;
	st.global.u32 	[%rd17+12], %r318;
	st.global.u32 	[%rd17+16], %r319;
	st.global.u32 	[%rd17+20], %r320;
	add.s64 	%rd18, %rd17, %rd13;
	st.global.u32 	[%rd18], %r321;
	st.global.u32 	[%rd18+4], %r322;
	st.global.u32 	[%rd18+8], %r323;
	st.global.u32 	[%rd18+12], %r324;
	st.global.u32 	[%rd18+16], %r325;
	st.global.u32 	[%rd18+20], %r326;
	ret;

}


// ===== COMPILED SASS (sm_100) =====

	.target	sm_100

	.elftype	@"ET_EXEC"


//--------------------- .note.nv.tkinfo           --------------------------
	.section	.note.nv.tkinfo,"",@"SHT_NOTE"
	.sectionflags	@"SHF_NOTE_NV_TKINFO"
	.tkinfo
        /*0018*/ 	.word	0x00000002
        /*0030*/ 	.string	""
        /*0030*/ 	.string	"ptxas"
        /*0030*/ 	.string	"Cuda compilation tools, release 13.0, V13.0.88"
        /*0030*/ 	.string	"Build cuda_13.0.r13.0/compiler.36424714_0"
        /*0030*/ 	.string	"-arch sm_100 -m 64 "



//--------------------- .note.nv.cuinfo           --------------------------
	.section	.note.nv.cuinfo,"",@"SHT_NOTE"
	.sectionflags	@"SHF_NOTE_NV_CUINFO"
        /*0018*/ 	.short	0x0002
        /*001a*/ 	.short	0x0064
        /*001c*/ 	.short	0x0082
	.zero		2


//--------------------- .nv.info                  --------------------------
	.section	.nv.info,"",@"SHT_CUDA_INFO"
	.align	4


	//----- nvinfo : EIATTR_REGCOUNT
	.align		4
        /*0000*/ 	.byte	0x04, 0x2f
        /*0002*/ 	.short	(.L_1 - .L_0)
	.align		4
.L_0:
        /*0004*/ 	.word	index@(_Z15MultiplyVectorsPKiS0_Piii)
        /*0008*/ 	.word	0x00000038


	//----- nvinfo : EIATTR_FRAME_SIZE
	.align		4
.L_1:
        /*000c*/ 	.byte	0x04, 0x11
        /*000e*/ 	.short	(.L_3 - .L_2)
	.align		4
.L_2:
        /*0010*/ 	.word	index@(_Z15MultiplyVectorsPKiS0_Piii)
        /*0014*/ 	.word	0x00000000


	//----- nvinfo : EIATTR_MIN_STACK_SIZE
	.align		4
.L_3:
        /*0018*/ 	.byte	0x04, 0x12
        /*001a*/ 	.short	(.L_5 - .L_4)
	.align		4
.L_4:
        /*001c*/ 	.word	index@(_Z15MultiplyVectorsPKiS0_Piii)
        /*0020*/ 	.word	0x00000000
.L_5:


//--------------------- .nv.compat                --------------------------
	.section	.nv.compat,"",@"SHT_CUDA_COMPAT_INFO"
	.align	4
        /*0000*/ 	.byte	0x02, 0x09, 0x00, 0x00, 0x02, 0x02, 0x01, 0x00, 0x02, 0x05, 0x05, 0x00, 0x03, 0x07, 0x01, 0x01
        /*0010*/ 	.byte	0x02, 0x03, 0x00, 0x00, 0x02, 0x06, 0x01, 0x00, 0x04, 0x0b, 0x08, 0x00, 0x09, 0x00, 0x00, 0x00
        /*0020*/ 	.byte	0x00, 0x00, 0x00, 0x00


//--------------------- .nv.info._Z15MultiplyVectorsPKiS0_Piii --------------------------
	.section	.nv.info._Z15MultiplyVectorsPKiS0_Piii,"",@"SHT_CUDA_INFO"
	.sectionflags	@""
	.align	4


	//----- nvinfo : EIATTR_CUDA_API_VERSION
	.align		4
        /*0000*/ 	.byte	0x04, 0x37
        /*0002*/ 	.short	(.L_7 - .L_6)
.L_6:
        /*0004*/ 	.word	0x00000082


	//----- nvinfo : EIATTR_KPARAM_INFO
	.align		4
.L_7:
        /*0008*/ 	.byte	0x04, 0x17
        /*000a*/ 	.short	(.L_9 - .L_8)
.L_8:
        /*000c*/ 	.word	0x00000000
        /*0010*/ 	.short	0x0004
        /*0012*/ 	.short	0x001c
        /*0014*/ 	.byte	0x00, 0xf0, 0x11, 0x00


	//----- nvinfo : EIATTR_KPARAM_INFO
	.align		4
.L_9:
        /*0018*/ 	.byte	0x04, 0x17
        /*001a*/ 	.short	(.L_11 - .L_10)
.L_10:
        /*001c*/ 	.word	0x00000000
        /*0020*/ 	.short	0x0003
        /*0022*/ 	.short	0x0018
        /*0024*/ 	.byte	0x00, 0xf0, 0x11, 0x00


	//----- nvinfo : EIATTR_KPARAM_INFO
	.align		4
.L_11:
        /*0028*/ 	.byte	0x04, 0x17
        /*002a*/ 	.short	(.L_13 - .L_12)
.L_12:
        /*002c*/ 	.word	0x00000000
        /*0030*/ 	.short	0x0002
        /*0032*/ 	.short	0x0010
        /*0034*/ 	.byte	0x00, 0xf5, 0x21, 0x00


	//----- nvinfo : EIATTR_KPARAM_INFO
	.align		4
.L_13:
        /*0038*/ 	.byte	0x04, 0x17
        /*003a*/ 	.short	(.L_15 - .L_14)
.L_14:
        /*003c*/ 	.word	0x00000000
        /*0040*/ 	.short	0x0001
        /*0042*/ 	.short	0x0008
        /*0044*/ 	.byte	0x00, 0xf5, 0x21, 0x00


	//----- nvinfo : EIATTR_KPARAM_INFO
	.align		4
.L_15:
        /*0048*/ 	.byte	0x04, 0x17
        /*004a*/ 	.short	(.L_17 - .L_16)
.L_16:
        /*004c*/ 	.word	0x00000000
        /*0050*/ 	.short	0x0000
        /*0052*/ 	.short	0x0000
        /*0054*/ 	.byte	0x00, 0xf5, 0x21, 0x00


	//----- nvinfo : EIATTR_SPARSE_MMA_MASK
	.align		4
.L_17:
        /*0058*/ 	.byte	0x03, 0x50
        /*005a*/ 	.short	0x0000


	//----- nvinfo : EIATTR_MAXREG_COUNT
	.align		4
        /*005c*/ 	.byte	0x03, 0x1b
        /*005e*/ 	.short	0x00ff


	//----- nvinfo : EIATTR_MERCURY_ISA_VERSION
	.align		4
        /*0060*/ 	.byte	0x03, 0x5f
        /*0062*/ 	.short	0x0101


	//----- nvinfo : EIATTR_VRC_CTA_INIT_COUNT
	.align		4
        /*0064*/ 	.byte	0x02, 0x4a
	.zero		1
	.zero		1


	//----- nvinfo : EIATTR_EXIT_INSTR_OFFSETS
	.align		4
        /*0068*/ 	.byte	0x04, 0x1c
        /*006a*/ 	.short	(.L_19 - .L_18)


	//   ....[0]....
.L_18:
        /*006c*/ 	.word	0x00000e70


	//----- nvinfo : EIATTR_CBANK_PARAM_SIZE
	.align		4
.L_19:
        /*0070*/ 	.byte	0x03, 0x19
        /*0072*/ 	.short	0x0020


	//----- nvinfo : EIATTR_PARAM_CBANK
	.align		4
        /*0074*/ 	.byte	0x04, 0x0a
        /*0076*/ 	.short	(.L_21 - .L_20)
	.align		4
.L_20:
        /*0078*/ 	.word	index@(.nv.constant0._Z15MultiplyVectorsPKiS0_Piii)
        /*007c*/ 	.short	0x0380
        /*007e*/ 	.short	0x0020


	//----- nvinfo : EIATTR_SW_WAR
	.align		4
.L_21:
        /*0080*/ 	.byte	0x04, 0x36
        /*0082*/ 	.short	(.L_23 - .L_22)
.L_22:
        /*0084*/ 	.word	0x00000008
.L_23:


//--------------------- .nv.callgraph             --------------------------
	.section	.nv.callgraph,"",@"SHT_CUDA_CALLGRAPH"
	.align	4
	.sectionentsize	8
	.align		4
        /*0000*/ 	.word	0x00000000
	.align		4
        /*0004*/ 	.word	0xffffffff
	.align		4
        /*0008*/ 	.word	0x00000000
	.align		4
        /*000c*/ 	.word	0xfffffffe
	.align		4
        /*0010*/ 	.word	0x00000000
	.align		4
        /*0014*/ 	.word	0xfffffffd
	.align		4
        /*0018*/ 	.word	0x00000000
	.align		4
        /*001c*/ 	.word	0xfffffffc


//--------------------- .text._Z15MultiplyVectorsPKiS0_Piii --------------------------
	.section	.text._Z15MultiplyVectorsPKiS0_Piii,"ax",@progbits
	.align	128
        .global         _Z15MultiplyVectorsPKiS0_Piii
        .type           _Z15MultiplyVectorsPKiS0_Piii,@function
        .size           _Z15MultiplyVectorsPKiS0_Piii,(.L_x_2 - _Z15MultiplyVectorsPKiS0_Piii)
        .other          _Z15MultiplyVectorsPKiS0_Piii,@"STO_CUDA_ENTRY STV_DEFAULT"
_Z15MultiplyVectorsPKiS0_Piii:
.text._Z15MultiplyVectorsPKiS0_Piii:
[----:B------:R-:W-:Y:S01]  /*0000*/  LDC R1, c[0x0][0x37c] ;  /* 0x0000df00ff017b82 */ /* 0x000fe20000000800 */
[----:B------:R-:W0:Y:S07]  /*0010*/  S2R R9, SR_TID.X ;  /* 0x0000000000097919 */ /* 0x000e2e0000002100 */
[----:B------:R-:W-:Y:S01]  /*0020*/  S2UR UR5, SR_CTAID.X ;  /* 0x00000000000579c3 */ /* 0x000fe20000002500 */
[----:B------:R-:W1:Y:S01]  /*0030*/  LDCU UR4, c[0x0][0x374] ;  /* 0x00006e80ff0477ac */ /* 0x000e620008000800 */
[----:B------:R-:W0:Y:S01]  /*0040*/  S2R R0, SR_TID.Y ;  /* 0x0000000000007919 */ /* 0x000e220000002200 */
[----:B------:R-:W0:Y:S05]  /*0050*/  LDCU UR7, c[0x0][0x364] ;  /* 0x00006c80ff0777ac */ /* 0x000e2a0008000800 */
[----:B------:R-:W1:Y:S01]  /*0060*/  S2UR UR6, SR_CTAID.Y ;  /* 0x00000000000679c3 */ /* 0x000e620000002600 */
[----:B------:R-:W2:Y:S07]  /*0070*/  LDCU.64 UR8, c[0x0][0x358] ;  /* 0x00006b00ff0877ac */ /* 0x000eae0008000a00 */
[----:B------:R-:W3:Y:S08]  /*0080*/  LDC R2, c[0x0][0x398] ;  /* 0x0000e600ff027b82 */ /* 0x000ef00000000800 */
[----:B------:R-:W4:Y:S08]  /*0090*/  LDC.64 R6, c[0x0][0x388] ;  /* 0x0000e200ff067b82 */ /* 0x000f300000000a00 */
[----:B------:R-:W2:Y:S01]  /*00a0*/  LDC.64 R4, c[0x0][0x380] ;  /* 0x0000e000ff047b82 */ /* 0x000ea20000000a00 */
[----:B-1----:R-:W-:Y:S01]  /*00b0*/  UIMAD UR4, UR5, UR4, UR6 ;  /* 0x00000004050472a4 */ /* 0x002fe2000f8e0206 */
[----:B0-----:R-:W-:-:S05]  /*00c0*/  IMAD R9, R9, UR7, R0 ;  /* 0x0000000709097c24 */ /* 0x001fca000f8e0200 */
[----:B---3--:R-:W-:Y:S02]  /*00d0*/  IMAD R3, R2, UR4, RZ ;  /* 0x0000000402037c24 */ /* 0x008fe4000f8e02ff */
[----:B------:R-:W-:Y:S02]  /*00e0*/  IMAD R9, R9, R2, RZ ;  /* 0x0000000209097224 */ /* 0x000fe400078e02ff */
[----:B----4-:R-:W-:Y:S01]  /*00f0*/  IMAD.WIDE R6, R3, 0x4, R6 ;  /* 0x0000000403067825 */ /* 0x010fe200078e0206 */
[----:B------:R-:W-:Y:S02]  /*0100*/  CS2R R10, SRZ ;  /* 0x00000000000a7805 */ /* 0x000fe4000001ff00 */
[----:B------:R-:W-:Y:S01]  /*0110*/  CS2R R14, SRZ ;  /* 0x00000000000e7805 */ /* 0x000fe2000001ff00 */
[----:B--2---:R-:W-:Y:S01]  /*0120*/  IMAD.WIDE R4, R9, 0x4, R4 ;  /* 0x0000000409047825 */ /* 0x004fe200078e0204 */
[----:B------:R-:W5:Y:S01]  /*0130*/  LDG.E R48, desc[UR8][R6.64+0x14] ;  /* 0x0000140806307981 */ /* 0x000f62000c1e1900 */
[----:B------:R-:W-:-:S02]  /*0140*/  CS2R R8, SRZ ;  /* 0x0000000000087805 */ /* 0x000fc4000001ff00 */
[----:B------:R-:W-:Y:S01]  /*0150*/  CS2R R16, SRZ ;  /* 0x0000000000107805 */ /* 0x000fe2000001ff00 */
[----:B------:R-:W-:Y:S01]  /*0160*/  IMAD.MOV.U32 R3, RZ, RZ, RZ ;  /* 0x000000ffff037224 */ /* 0x000fe200078e00ff */
[----:B------:R-:W5:Y:S01]  /*0170*/  LDG.E R46, desc[UR8][R6.64+0x10] ;  /* 0x00001008062e7981 */ /* 0x000f62000c1e1900 */
[----:B------:R-:W-:Y:S01]  /*0180*/  IMAD.MOV.U32 R13, RZ, RZ, RZ ;  /* 0x000000ffff0d7224 */ /* 0x000fe200078e00ff */
[----:B------:R-:W-:Y:S01]  /*0190*/  CS2R R20, SRZ ;  /* 0x0000000000147805 */ /* 0x000fe2000001ff00 */
[----:B------:R-:W-:Y:S01]  /*01a0*/  IMAD.MOV.U32 R18, RZ, RZ, RZ ;  /* 0x000000ffff127224 */ /* 0x000fe200078e00ff */
[----:B------:R-:W5:Y:S01]  /*01b0*/  LDG.E R44, desc[UR8][R6.64+0xc] ;  /* 0x00000c08062c7981 */ /* 0x000f62000c1e1900 */
[----:B------:R-:W-:Y:S02]  /*01c0*/  CS2R R22, SRZ ;  /* 0x0000000000167805 */ /* 0x000fe4000001ff00 */
[----:B------:R-:W-:Y:S01]  /*01d0*/  CS2R R26, SRZ ;  /* 0x00000000001a7805 */ /* 0x000fe2000001ff00 */
[----:B------:R-:W-:Y:S01]  /*01e0*/  IMAD.MOV.U32 R25, RZ, RZ, RZ ;  /* 0x000000ffff197224 */ /* 0x000fe200078e00ff */
[----:B------:R-:W5:Y:S01]  /*01f0*/  LDG.E R43, desc[UR8][R6.64+0x8] ;  /* 0x00000808062b7981 */ /* 0x000f62000c1e1900 */
[----:B------:R-:W-:-:S02]  /*0200*/  CS2R R28, SRZ ;  /* 0x00000000001c7805 */ /* 0x000fc4000001ff00 */
[----:B------:R-:W-:Y:S01]  /*0210*/  CS2R R32, SRZ ;  /* 0x0000000000207805 */ /* 0x000fe2000001ff00 */
[----:B------:R-:W-:Y:S01]  /*0220*/  IMAD.MOV.U32 R30, RZ, RZ, RZ ;  /* 0x000000ffff1e7224 */ /* 0x000fe200078e00ff */
[----:B------:R-:W5:Y:S01]  /*0230*/  LDG.E R42, desc[UR8][R6.64+0x4] ;  /* 0x00000408062a7981 */ /* 0x000f62000c1e1900 */
[----:B------:R-:W-:Y:S01]  /*0240*/  CS2R R34, SRZ ;  /* 0x0000000000227805 */ /* 0x000fe2000001ff00 */
[----:B------:R-:W-:Y:S02]  /*0250*/  IMAD.MOV.U32 R39, RZ, RZ, RZ ;  /* 0x000000ffff277224 */ /* 0x000fe400078e00ff */
[----:B------:R0:W5:Y:S01]  /*0260*/  LDG.E R40, desc[UR8][R6.64] ;  /* 0x0000000806287981 */ /* 0x000162000c1e1900 */
[----:B------:R-:W-:Y:S02]  /*0270*/  IMAD.MOV.U32 R37, RZ, RZ, RZ ;  /* 0x000000ffff257224 */ /* 0x000fe400078e00ff */
[----:B------:R-:W-:Y:S01]  /*0280*/  IMAD.MOV.U32 R53, RZ, RZ, RZ ;  /* 0x000000ffff357224 */ /* 0x000fe200078e00ff */
[----:B------:R-:W5:Y:S01]  /*0290*/  LDG.E R0, desc[UR8][R4.64+0x14] ;  /* 0x0000140804007981 */ /* 0x000f62000c1e1900 */
[----:B------:R-:W-:-:S02]  /*02a0*/  IMAD.MOV.U32 R45, RZ, RZ, RZ ;  /* 0x000000ffff2d7224 */ /* 0x000fc400078e00ff */
[----:B------:R-:W-:Y:S01]  /*02b0*/  IMAD.MOV.U32 R47, RZ, RZ, RZ ;  /* 0x000000ffff2f7224 */ /* 0x000fe200078e00ff */
[----:B------:R-:W5:Y:S01]  /*02c0*/  LDG.E R36, desc[UR8][R4.64+0x10] ;  /* 0x0000100804247981 */ /* 0x000f62000c1e1900 */
[----:B------:R-:W-:Y:S01]  /*02d0*/  IMAD.MOV.U32 R49, RZ, RZ, RZ ;  /* 0x000000ffff317224 */ /* 0x000fe200078e00ff */
[----:B0-----:R-:W-:Y:S01]  /*02e0*/  CS2R R6, SRZ ;  /* 0x0000000000067805 */ /* 0x001fe2000001ff00 */
[----:B------:R-:W-:Y:S01]  /*02f0*/  IMAD.MOV.U32 R51, RZ, RZ, RZ ;  /* 0x000000ffff337224 */ /* 0x000fe200078e00ff */
[----:B------:R-:W5:Y:S04]  /*0300*/  LDG.E R31, desc[UR8][R4.64+0xc] ;  /* 0x00000c08041f7981 */ /* 0x000f68000c1e1900 */
[----:B------:R-:W5:Y:S04]  /*0310*/  LDG.E R24, desc[UR8][R4.64+0x8] ;  /* 0x0000080804187981 */ /* 0x000f68000c1e1900 */
[----:B------:R-:W5:Y:S04]  /*0320*/  LDG.E R19, desc[UR8][R4.64+0x4] ;  /* 0x0000040804137981 */ /* 0x000f68000c1e1900 */
[----:B------:R0:W5:Y:S01]  /*0330*/  LDG.E R12, desc[UR8][R4.64] ;  /* 0x00000008040c7981 */ /* 0x000162000c1e1900 */
[----:B------:R-:W-:Y:S01]  /*0340*/  UMOV UR4, URZ ;  /* 0x000000ff00047c82 */ /* 0x000fe20008000000 */
[----:B0-----:R-:W-:-:S07]  /*0350*/  CS2R R4, SRZ ;  /* 0x0000000000047805 */ /* 0x001fce000001ff00 */
.L_x_0:
[----:B-----5:R-:W-:Y:S01]  /*0360*/  VIMNMX R41, PT, PT, RZ, R48, !PT ;  /* 0x00000030ff297248 */ /* 0x020fe20007fe0100 */
[----:B------:R-:W-:Y:S01]  /*0370*/  UIADD3 UR4, UPT, UPT, UR4, 0x2, URZ ;  /* 0x0000000204047890 */ /* 0x000fe2000fffe0ff */
[-C--:B------:R-:W-:Y:S02]  /*0380*/  VIADDMNMX R3, R40, R12.reuse, R3, !PT ;  /* 0x0000000c28037246 */ /* 0x080fe40007800103 */
[-C--:B------:R-:W-:Y:S01]  /*0390*/  VIADDMNMX R9, R42, R12.reuse, R9, !PT ;  /* 0x0000000c2a097246 */ /* 0x080fe20007800109 */
[----:B------:R-:W-:Y:S01]  /*03a0*/  UISETP.NE.AND UP0, UPT, UR4, 0x61a80, UPT ;  /* 0x00061a800400788c */ /* 0x000fe2000bf05270 */
[-C--:B------:R-:W-:Y:S02]  /*03b0*/  VIADDMNMX R10, R43, R12.reuse, R10, !PT ;  /* 0x0000000c2b0a7246 */ /* 0x080fe4000780010a */
[-C--:B------:R-:W-:Y:S02]  /*03c0*/  VIADDMNMX R11, R44, R12.reuse, R11, !PT ;  /* 0x0000000c2c0b7246 */ /* 0x080fe4000780010b */
[----:B------:R-:W-:-:S02]  /*03d0*/  VIADDMNMX R15, R46, R12, R15, !PT ;  /* 0x0000000c2e0f7246 */ /* 0x000fc4000780010f */
[----:B------:R-:W-:Y:S01]  /*03e0*/  VIADDMNMX R13, R48, R12, R13, !PT ;  /* 0x0000000c300d7246 */ /* 0x000fe2000780010d */
[----:B------:R-:W-:Y:S01]  /*03f0*/  IMAD.IADD R12, R41, 0x1, R12 ;  /* 0x00000001290c7824 */ /* 0x000fe200078e020c */
[----:B------:R-:W-:Y:S02]  /*0400*/  VIMNMX R41, PT, PT, RZ, R44, !PT ;  /* 0x0000002cff297248 */ /* 0x000fe40007fe0100 */
[-C--:B------:R-:W-:Y:S02]  /*0410*/  VIADDMNMX R7, R40, R24.reuse, R7, !PT ;  /* 0x0000001828077246 */ /* 0x080fe40007800107 */
[-C--:B------:R-:W-:Y:S02]  /*0420*/  VIADDMNMX R21, R42, R24.reuse, R21, !PT ;  /* 0x000000182a157246 */ /* 0x080fe40007800115 */
[-C--:B------:R-:W-:Y:S02]  /*0430*/  VIADDMNMX R22, R43, R24.reuse, R22, !PT ;  /* 0x000000182b167246 */ /* 0x080fe40007800116 */
[----:B------:R-:W-:-:S02]  /*0440*/  VIADDMNMX R23, R44, R24, R23, !PT ;  /* 0x000000182c177246 */ /* 0x000fc40007800117 */
[-C--:B------:R-:W-:Y:S02]  /*0450*/  VIADDMNMX R27, R46, R24.reuse, R27, !PT ;  /* 0x000000182e1b7246 */ /* 0x080fe4000780011b */
[----:B------:R-:W-:Y:S01]  /*0460*/  VIADDMNMX R25, R48, R24, R25, !PT ;  /* 0x0000001830197246 */ /* 0x000fe20007800119 */
[----:B------:R-:W-:Y:S01]  /*0470*/  IMAD.IADD R24, R41, 0x1, R24 ;  /* 0x0000000129187824 */ /* 0x000fe200078e0218 */
[----:B------:R-:W-:Y:S02]  /*0480*/  VIMNMX R41, PT, PT, RZ, R42, !PT ;  /* 0x0000002aff297248 */ /* 0x000fe40007fe0100 */
[-C--:B------:R-:W-:Y:S02]  /*0490*/  VIADDMNMX R5, R40, R36.reuse, R5, !PT ;  /* 0x0000002428057246 */ /* 0x080fe40007800105 */
[-C--:B------:R-:W-:Y:S02]  /*04a0*/  VIADDMNMX R33, R42, R36.reuse, R33, !PT ;  /* 0x000000242a217246 */ /* 0x080fe40007800121 */
[----:B------:R-:W-:-:S02]  /*04b0*/  VIADDMNMX R34, R43, R36, R34, !PT ;  /* 0x000000242b227246 */ /* 0x000fc40007800122 */
[-C--:B------:R-:W-:Y:S02]  /*04c0*/  VIADDMNMX R35, R44, R36.reuse, R35, !PT ;  /* 0x000000242c237246 */ /* 0x080fe40007800123 */
[-C--:B------:R-:W-:Y:S02]  /*04d0*/  VIADDMNMX R39, R46, R36.reuse, R39, !PT ;  /* 0x000000242e277246 */ /* 0x080fe40007800127 */
[----:B------:R-:W-:Y:S01]  /*04e0*/  VIADDMNMX R37, R48, R36, R37, !PT ;  /* 0x0000002430257246 */ /* 0x000fe20007800125 */
[----:B------:R-:W-:Y:S01]  /*04f0*/  IMAD.IADD R36, R41, 0x1, R36 ;  /* 0x0000000129247824 */ /* 0x000fe200078e0224 */
[----:B------:R-:W-:Y:S02]  /*0500*/  VIMNMX R41, PT, PT, RZ, R40, !PT ;  /* 0x00000028ff297248 */ /* 0x000fe40007fe0100 */
[----:B------:R-:W-:Y:S02]  /*0510*/  VIMNMX R38, PT, PT, RZ, R46, !PT ;  /* 0x0000002eff267248 */ /* 0x000fe40007fe0100 */
[----:B------:R-:W-:Y:S01]  /*0520*/  VIADDMNMX R50, R43, R0, R45, !PT ;  /* 0x000000002b327246 */ /* 0x000fe2000780012d */
[----:B------:R-:W-:Y:S01]  /*0530*/  IMAD.IADD R41, R41, 0x1, R0 ;  /* 0x0000000129297824 */ /* 0x000fe200078e0200 */
[----:B------:R-:W-:-:S02]  /*0540*/  VIADDMNMX R8, R40, R19, R8, !PT ;  /* 0x0000001328087246 */ /* 0x000fc40007800108 */
[----:B------:R-:W-:Y:S02]  /*0550*/  VIADDMNMX R14, R42, R19, R14, !PT ;  /* 0x000000132a0e7246 */ /* 0x000fe4000780010e */
[----:B------:R-:W-:Y:S02]  /*0560*/  VIMNMX R45, PT, PT, RZ, R41, !PT ;  /* 0x00000029ff2d7248 */ /* 0x000fe40007fe0100 */
[-C--:B------:R-:W-:Y:S02]  /*0570*/  VIADDMNMX R16, R43, R19.reuse, R16, !PT ;  /* 0x000000132b107246 */ /* 0x080fe40007800110 */
[-C--:B------:R-:W-:Y:S02]  /*0580*/  VIADDMNMX R17, R44, R19.reuse, R17, !PT ;  /* 0x000000132c117246 */ /* 0x080fe40007800111 */
[-C--:B------:R-:W-:Y:S02]  /*0590*/  VIADDMNMX R20, R46, R19.reuse, R20, !PT ;  /* 0x000000132e147246 */ /* 0x080fe40007800114 */
[----:B------:R-:W-:Y:S01]  /*05a0*/  VIADDMNMX R18, R48, R19, R18, !PT ;  /* 0x0000001330127246 */ /* 0x000fe20007800112 */
[----:B------:R-:W-:Y:S01]  /*05b0*/  IMAD.IADD R19, R38, 0x1, R19 ;  /* 0x0000000126137824 */ /* 0x000fe200078e0213 */
[----:B------:R-:W-:-:S02]  /*05c0*/  VIADDMNMX R6, R40, R31, R6, !PT ;  /* 0x0000001f28067246 */ /* 0x000fc40007800106 */
[----:B------:R-:W-:Y:S02]  /*05d0*/  VIMNMX R38, PT, PT, RZ, R43, !PT ;  /* 0x0000002bff267248 */ /* 0x000fe40007fe0100 */
[----:B------:R-:W-:Y:S01]  /*05e0*/  VIADDMNMX R4, R40, R0, R4, !PT ;  /* 0x0000000028047246 */ /* 0x000fe20007800104 */
[----:B------:R-:W-:Y:S01]  /*05f0*/  IMAD.IADD R40, R45, 0x1, R40 ;  /* 0x000000012d287824 */ /* 0x000fe200078e0228 */
[----:B------:R-:W-:Y:S02]  /*0600*/  VIMNMX R45, PT, PT, RZ, R36, !PT ;  /* 0x00000024ff2d7248 */ /* 0x000fe40007fe0100 */
[-C--:B------:R-:W-:Y:S02]  /*0610*/  VIADDMNMX R26, R42, R31.reuse, R26, !PT ;  /* 0x0000001f2a1a7246 */ /* 0x080fe4000780011a */
[-C--:B------:R-:W-:Y:S02]  /*0620*/  VIADDMNMX R28, R43, R31.reuse, R28, !PT ;  /* 0x0000001f2b1c7246 */ /* 0x080fe4000780011c */
[----:B------:R-:W-:-:S02]  /*0630*/  VIADDMNMX R29, R44, R31, R29, !PT ;  /* 0x0000001f2c1d7246 */ /* 0x000fc4000780011d */
[-C--:B------:R-:W-:Y:S02]  /*0640*/  VIADDMNMX R32, R46, R31.reuse, R32, !PT ;  /* 0x0000001f2e207246 */ /* 0x080fe40007800120 */
[----:B------:R-:W-:Y:S01]  /*0650*/  VIADDMNMX R30, R48, R31, R30, !PT ;  /* 0x0000001f301e7246 */ /* 0x000fe2000780011e */
[----:B------:R-:W-:Y:S01]  /*0660*/  IMAD.IADD R31, R38, 0x1, R31 ;  /* 0x00000001261f7824 */ /* 0x000fe200078e021f */
[----:B------:R-:W-:Y:S01]  /*0670*/  VIADDMNMX R38, R42, R0, R53, !PT ;  /* 0x000000002a267246 */ /* 0x000fe20007800135 */
[----:B------:R-:W-:Y:S01]  /*0680*/  IMAD.IADD R42, R45, 0x1, R42 ;  /* 0x000000012d2a7824 */ /* 0x000fe200078e022a */
[----:B------:R-:W-:Y:S02]  /*0690*/  VIMNMX R45, PT, PT, RZ, R24, !PT ;  /* 0x00000018ff2d7248 */ /* 0x000fe40007fe0100 */
[-C--:B------:R-:W-:Y:S02]  /*06a0*/  VIADDMNMX R47, R44, R0.reuse, R47, !PT ;  /* 0x000000002c2f7246 */ /* 0x080fe4000780012f */
[----:B------:R-:W-:Y:S01]  /*06b0*/  VIADDMNMX R49, R46, R0, R49, !PT ;  /* 0x000000002e317246 */ /* 0x000fe20007800131 */
[----:B------:R-:W-:Y:S01]  /*06c0*/  IMAD.IADD R44, R45, 0x1, R44 ;  /* 0x000000012d2c7824 */ /* 0x000fe200078e022c */
[----:B------:R-:W-:-:S02]  /*06d0*/  VIMNMX R45, PT, PT, RZ, R19, !PT ;  /* 0x00000013ff2d7248 */ /* 0x000fc40007fe0100 */
[----:B------:R-:W-:Y:S02]  /*06e0*/  VIADDMNMX R51, R48, R0, R51, !PT ;  /* 0x0000000030337246 */ /* 0x000fe40007800133 */
[----:B------:R-:W-:Y:S01]  /*06f0*/  VIMNMX R0, PT, PT, RZ, R31, !PT ;  /* 0x0000001fff007248 */ /* 0x000fe20007fe0100 */
[----:B------:R-:W-:Y:S01]  /*0700*/  IMAD.IADD R46, R45, 0x1, R46 ;  /* 0x000000012d2e7824 */ /* 0x000fe200078e022e */
[----:B------:R-:W-:Y:S02]  /*0710*/  VIMNMX R45, PT, PT, RZ, R12, !PT ;  /* 0x0000000cff2d7248 */ /* 0x000fe40007fe0100 */
[-C--:B------:R-:W-:Y:S01]  /*0720*/  VIADDMNMX R8, R40, R19.reuse, R8, !PT ;  /* 0x0000001328087246 */ /* 0x080fe20007800108 */
[----:B------:R-:W-:Y:S01]  /*0730*/  IMAD.IADD R43, R0, 0x1, R43 ;  /* 0x00000001002b7824 */ /* 0x000fe200078e022b */
[----:B------:R-:W-:Y:S01]  /*0740*/  VIMNMX R0, PT, PT, RZ, R46, !PT ;  /* 0x0000002eff007248 */ /* 0x000fe20007fe0100 */
[----:B------:R-:W-:Y:S01]  /*0750*/  IMAD.IADD R48, R45, 0x1, R48 ;  /* 0x000000012d307824 */ /* 0x000fe200078e0230 */
[----:B------:R-:W-:-:S02]  /*0760*/  VIADDMNMX R14, R42, R19, R14, !PT ;  /* 0x000000132a0e7246 */ /* 0x000fc4000780010e */
[-C--:B------:R-:W-:Y:S02]  /*0770*/  VIADDMNMX R16, R43, R19.reuse, R16, !PT ;  /* 0x000000132b107246 */ /* 0x080fe40007800110 */
[----:B------:R-:W-:Y:S02]  /*0780*/  VIMNMX R45, PT, PT, RZ, R48, !PT ;  /* 0x00000030ff2d7248 */ /* 0x000fe40007fe0100 */
[-C--:B------:R-:W-:Y:S02]  /*0790*/  VIADDMNMX R17, R44, R19.reuse, R17, !PT ;  /* 0x000000132c117246 */ /* 0x080fe40007800111 */
[-C--:B------:R-:W-:Y:S02]  /*07a0*/  VIADDMNMX R20, R46, R19.reuse, R20, !PT ;  /* 0x000000132e147246 */ /* 0x080fe40007800114 */
[----:B------:R-:W-:Y:S01]  /*07b0*/  VIADDMNMX R18, R48, R19, R18, !PT ;  /* 0x0000001330127246 */ /* 0x000fe20007800112 */
[----:B------:R-:W-:Y:S01]  /*07c0*/  IMAD.IADD R19, R19, 0x1, R0 ;  /* 0x0000000113137824 */ /* 0x000fe200078e0200 */
[----:B------:R-:W-:-:S02]  /*07d0*/  VIMNMX R0, PT, PT, RZ, R43, !PT ;  /* 0x0000002bff007248 */ /* 0x000fc40007fe0100 */
[-C--:B------:R-:W-:Y:S02]  /*07e0*/  VIADDMNMX R3, R40, R12.reuse, R3, !PT ;  /* 0x0000000c28037246 */ /* 0x080fe40007800103 */
[-C--:B------:R-:W-:Y:S02]  /*07f0*/  VIADDMNMX R9, R42, R12.reuse, R9, !PT ;  /* 0x0000000c2a097246 */ /* 0x080fe40007800109 */
[-C--:B------:R-:W-:Y:S02]  /*0800*/  VIADDMNMX R10, R43, R12.reuse, R10, !PT ;  /* 0x0000000c2b0a7246 */ /* 0x080fe4000780010a */
        /* <DEDUP_REMOVED lines=14> */
[-C--:B------:R-:W-:Y:S01]  /*08f0*/  VIADDMNMX R21, R42, R24.reuse, R21, !PT ;  /* 0x000000182a157246 */ /* 0x080fe20007800115 */
[----:B------:R-:W-:Y:S01]  /*0900*/  IMAD.IADD R0, R41, 0x1, R0 ;  /* 0x0000000129007824 */ /* 0x000fe200078e0200 */
        /* <DEDUP_REMOVED lines=13> */
[----:B------:R-:W-:-:S02]  /*09e0*/  VIADDMNMX R4, R40, R41, R4, !PT ;  /* 0x0000002928047246 */ /* 0x000fc40007800104 */
[-C--:B------:R-:W-:Y:S02]  /*09f0*/  VIADDMNMX R53, R42, R41.reuse, R38, !PT ;  /* 0x000000292a357246 */ /* 0x080fe40007800126 */
[-C--:B------:R-:W-:Y:S02]  /*0a00*/  VIADDMNMX R45, R43, R41.reuse, R50, !PT ;  /* 0x000000292b2d7246 */ /* 0x080fe40007800132 */
[-C--:B------:R-:W-:Y:S02]  /*0a10*/  VIADDMNMX R47, R44, R41.reuse, R47, !PT ;  /* 0x000000292c2f7246 */ /* 0x080fe4000780012f */
[-C--:B------:R-:W-:Y:S02]  /*0a20*/  VIADDMNMX R49, R46, R41.reuse, R49, !PT ;  /* 0x000000292e317246 */ /* 0x080fe40007800131 */
[----:B------:R-:W-:Y:S02]  /*0a30*/  VIADDMNMX R51, R48, R41, R51, !PT ;  /* 0x0000002930337246 */ /* 0x000fe40007800133 */
[----:B------:R-:W-:-:S02]  /*0a40*/  VIMNMX R41, PT, PT, RZ, R0, !PT ;  /* 0x00000000ff297248 */ /* 0x000fc40007fe0100 */
[----:B------:R-:W-:-:S03]  /*0a50*/  VIMNMX R38, PT, PT, RZ, R31, !PT ;  /* 0x0000001fff267248 */ /* 0x000fc60007fe0100 */
[----:B------:R-:W-:Y:S01]  /*0a60*/  IMAD.IADD R40, R40, 0x1, R41 ;  /* 0x0000000128287824 */ /* 0x000fe200078e0229 */
[----:B------:R-:W-:Y:S01]  /*0a70*/  VIMNMX R41, PT, PT, RZ, R36, !PT ;  /* 0x00000024ff297248 */ /* 0x000fe20007fe0100 */
[----:B------:R-:W-:-:S04]  /*0a80*/  IMAD.IADD R43, R43, 0x1, R38 ;  /* 0x000000012b2b7824 */ /* 0x000fc800078e0226 */
[----:B------:R-:W-:Y:S01]  /*0a90*/  IMAD.IADD R42, R42, 0x1, R41 ;  /* 0x000000012a2a7824 */ /* 0x000fe200078e0229 */
[----:B------:R-:W-:-:S05]  /*0aa0*/  VIMNMX R41, PT, PT, RZ, R24, !PT ;  /* 0x00000018ff297248 */ /* 0x000fca0007fe0100 */
[----:B------:R-:W-:Y:S01]  /*0ab0*/  IMAD.IADD R44, R44, 0x1, R41 ;  /* 0x000000012c2c7824 */ /* 0x000fe200078e0229 */
[----:B------:R-:W-:-:S05]  /*0ac0*/  VIMNMX R41, PT, PT, RZ, R19, !PT ;  /* 0x00000013ff297248 */ /* 0x000fca0007fe0100 */
[----:B------:R-:W-:Y:S01]  /*0ad0*/  IMAD.IADD R46, R46, 0x1, R41 ;  /* 0x000000012e2e7824 */ /* 0x000fe200078e0229 */
[----:B------:R-:W-:-:S05]  /*0ae0*/  VIMNMX R41, PT, PT, RZ, R12, !PT ;  /* 0x0000000cff297248 */ /* 0x000fca0007fe0100 */
[----:B------:R-:W-:Y:S01]  /*0af0*/  IMAD.IADD R48, R48, 0x1, R41 ;  /* 0x0000000130307824 */ /* 0x000fe200078e0229 */
[----:B------:R-:W-:Y:S06]  /*0b00*/  BRA.U UP0, `(.L_x_0) ;  /* 0xfffffff900147547 */ /* 0x000fec000b83ffff */
[----:B------:R-:W0:Y:S01]  /*0b10*/  S2R R0, SR_TID.X ;  /* 0x0000000000007919 */ /* 0x000e220000002100 */
[----:B------:R-:W1:Y:S01]  /*0b20*/  LDCU UR7, c[0x0][0x374] ;  /* 0x00006e80ff0777ac */ /* 0x000e620008000800 */
[----:B------:R-:W2:Y:S01]  /*0b30*/  LDC.64 R40, c[0x0][0x390] ;  /* 0x0000e400ff287b82 */ /* 0x000ea20000000a00 */
[----:B------:R-:W0:Y:S01]  /*0b40*/  S2R R19, SR_TID.Y ;  /* 0x0000000000137919 */ /* 0x000e220000002200 */
[----:B------:R-:W3:Y:S01]  /*0b50*/  LDCU UR4, c[0x0][0x370] ;  /* 0x00006e00ff0477ac */ /* 0x000ee20008000800 */
[----:B------:R-:W0:Y:S01]  /*0b60*/  LDCU UR10, c[0x0][0x364] ;  /* 0x00006c80ff0a77ac */ /* 0x000e220008000800 */
[----:B-1----:R-:W-:Y:S02]  /*0b70*/  UIMAD UR5, UR5, UR7, UR6 ;  /* 0x00000007050572a4 */ /* 0x002fe4000f8e0206 */
[----:B---3--:R-:W-:Y:S01]  /*0b80*/  UIMAD UR4, UR7, UR4, URZ ;  /* 0x00000004070472a4 */ /* 0x008fe2000f8e02ff */
[----:B0-----:R-:W-:-:S05]  /*0b90*/  IMAD R0, R0, UR10, R19 ;  /* 0x0000000a00007c24 */ /* 0x001fca000f8e0213 */
[----:B------:R-:W-:-:S04]  /*0ba0*/  IMAD R19, R2, UR4, RZ ;  /* 0x0000000402137c24 */ /* 0x000fc8000f8e02ff */
[----:B------:R-:W-:-:S04]  /*0bb0*/  IMAD R31, R0, R19, UR5 ;  /* 0x00000005001f7e24 */ /* 0x000fc8000f8e0213 */
[----:B------:R-:W-:-:S04]  /*0bc0*/  IMAD R31, R31, R2, RZ ;  /* 0x000000021f1f7224 */ /* 0x000fc800078e02ff */
[----:B--2---:R-:W-:-:S05]  /*0bd0*/  IMAD.WIDE R40, R31, 0x4, R40 ;  /* 0x000000041f287825 */ /* 0x004fca00078e0228 */
[----:B------:R0:W-:Y:S01]  /*0be0*/  STG.E desc[UR8][R40.64], R3 ;  /* 0x0000000328007986 */ /* 0x0001e2000c101908 */
[----:B------:R-:W-:-:S03]  /*0bf0*/  IMAD.WIDE R42, R19, 0x4, R40 ;  /* 0x00000004132a7825 */ /* 0x000fc600078e0228 */
[----:B------:R-:W-:Y:S04]  /*0c00*/  STG.E desc[UR8][R40.64+0x8], R10 ;  /* 0x0000080a28007986 */ /* 0x000fe8000c101908 */
[----:B------:R1:W-:Y:S01]  /*0c10*/  STG.E desc[UR8][R40.64+0xc], R11 ;  /* 0x00000c0b28007986 */ /* 0x0003e2000c101908 */
[----:B0-----:R-:W-:-:S03]  /*0c20*/  IMAD.WIDE R2, R19, 0x4, R42 ;  /* 0x0000000413027825 */ /* 0x001fc600078e022a */
[----:B------:R-:W-:Y:S04]  /*0c30*/  STG.E desc[UR8][R40.64+0x4], R9 ;  /* 0x0000040928007986 */ /* 0x000fe8000c101908 */
[----:B------:R-:W-:Y:S01]  /*0c40*/  STG.E desc[UR8][R40.64+0x10], R15 ;  /* 0x0000100f28007986 */ /* 0x000fe2000c101908 */
[----:B-1----:R-:W-:-:S03]  /*0c50*/  IMAD.WIDE R10, R19, 0x4, R2 ;  /* 0x00000004130a7825 */ /* 0x002fc600078e0202 */
[----:B------:R-:W-:Y:S04]  /*0c60*/  STG.E desc[UR8][R40.64+0x14], R13 ;  /* 0x0000140d28007986 */ /* 0x000fe8000c101908 */
[----:B------:R0:W-:Y:S04]  /*0c70*/  STG.E desc[UR8][R42.64], R8 ;  /* 0x000000082a007986 */ /* 0x0001e8000c101908 */
[----:B------:R-:W-:Y:S04]  /*0c80*/  STG.E desc[UR8][R42.64+0x4], R14 ;  /* 0x0000040e2a007986 */ /* 0x000fe8000c101908 */
[----:B------:R-:W-:Y:S01]  /*0c90*/  STG.E desc[UR8][R42.64+0x8], R16 ;  /* 0x000008102a007986 */ /* 0x000fe2000c101908 */
[----:B0-----:R-:W-:-:S03]  /*0ca0*/  IMAD.WIDE R8, R19, 0x4, R10 ;  /* 0x0000000413087825 */ /* 0x001fc600078e020a */
[----:B------:R-:W-:Y:S04]  /*0cb0*/  STG.E desc[UR8][R42.64+0xc], R17 ;  /* 0x00000c112a007986 */ /* 0x000fe8000c101908 */
[----:B------:R-:W-:Y:S01]  /*0cc0*/  STG.E desc[UR8][R42.64+0x10], R20 ;  /* 0x000010142a007986 */ /* 0x000fe2000c101908 */
[----:B------:R-:W-:-:S03]  /*0cd0*/  IMAD.WIDE R12, R19, 0x4, R8 ;  /* 0x00000004130c7825 */ /* 0x000fc600078e0208 */
[----:B------:R-:W-:Y:S04]  /*0ce0*/  STG.E desc[UR8][R42.64+0x14], R18 ;  /* 0x000014122a007986 */ /* 0x000fe8000c101908 */
        /* <DEDUP_REMOVED lines=23> */
[----:B------:R-:W-:Y:S01]  /*0e60*/  STG.E desc[UR8][R12.64+0x14], R51 ;  /* 0x000014330c007986 */ /* 0x000fe2000c101908 */
[----:B------:R-:W-:Y:S05]  /*0e70*/  EXIT ;  /* 0x000000000000794d */ /* 0x000fea0003800000 */
.L_x_1:
[----:B------:R-:W-:-:S00]  /*0e80*/  BRA `(.L_x_1) ;  /* 0xfffffffc00fc7947 */ /* 0x000fc0000383ffff */
[----:B------:R-:W-:-:S00]  /*0e90*/  NOP ;  /* 0x0000000000007918 */ /* 0x000fc00000000000 */
        /* <DEDUP_REMOVED lines=14> */
.L_x_2:


//--------------------- .nv.shared.reserved.0     --------------------------
	.section	.nv.shared.reserved.0,"aw",@nobits
	.weak		__nv_reservedSMEM_offset_0_alias
	.size		__nv_reservedSMEM_offset_0_alias, 0, 64
	.other		__nv_reservedSMEM_offset_0_alias,@"STO_CUDA_RESERVED_SHARED STV_DEFAULT"
__nv_reservedSMEM_offset_0_alias:
	.zero		0
	.zero		64


//--------------------- .nv.constant0._Z15MultiplyVectorsPKiS0_Piii --------------------------
	.section	.nv.constant0._Z15MultiplyVectorsPKiS0_Piii,"a",@progbits
	.sectionflags	@""
	.align	4
.nv.constant0._Z15MultiplyVectorsPKiS0_Piii:
	.zero		928


//--------------------- SYMBOLS --------------------------

	.type		.nv.reservedSmem.offset0,@object
	.size		.nv.reservedSmem.offset0,0x4
